	.headerflags	@"EF_CUDA_TEXMODE_UNIFIED EF_CUDA_64BIT_ADDRESS EF_CUDA_ACCELERATORS EF_CUDA_SM90 EF_CUDA_VIRTUAL_SM(EF_CUDA_SM90)"
	.elftype	@"ET_EXEC"


//--------------------- .nv.info                  --------------------------
	.section	.nv.info,"",@"SHT_CUDA_INFO"
	.align	4


	//----- nvinfo : EIATTR_REGCOUNT
	.align		4
        /*0000*/ 	.byte	0x04, 0x2f
        /*0002*/ 	.short	(.L_3 - .L_2)
	.align		4
.L_2:
        /*0004*/ 	.word	index@(triton_poi_fused__native_batch_norm_legit_no_training_relu_5)
        /*0008*/ 	.word	0x00000012


	//----- nvinfo : EIATTR_MIN_STACK_SIZE
	.align		4
.L_3:
        /*000c*/ 	.byte	0x04, 0x12
        /*000e*/ 	.short	(.L_5 - .L_4)
	.align		4
.L_4:
        /*0010*/ 	.word	index@(triton_poi_fused__native_batch_norm_legit_no_training_relu_5)
        /*0014*/ 	.word	0x00000000


	//----- nvinfo : EIATTR_FRAME_SIZE
	.align		4
.L_5:
        /*0018*/ 	.byte	0x04, 0x11
        /*001a*/ 	.short	(.L_7 - .L_6)
	.align		4
.L_6:
        /*001c*/ 	.word	index@(triton_poi_fused__native_batch_norm_legit_no_training_relu_5)
        /*0020*/ 	.word	0x00000000


	//----- nvinfo : EIATTR_MIN_STACK_SIZE
	.align		4
.L_7:
        /*0024*/ 	.byte	0x04, 0x12
        /*0026*/ 	.short	(.L_9 - .L_8)
	.align		4
.L_8:
        /*0028*/ 	.word	index@(triton_poi_fused__native_batch_norm_legit_no_training_relu_5)
        /*002c*/ 	.word	0x00000000
.L_9:


//--------------------- .nv.info.triton_poi_fused__native_batch_norm_legit_no_training_relu_5 --------------------------
	.section	.nv.info.triton_poi_fused__native_batch_norm_legit_no_training_relu_5,"",@"SHT_CUDA_INFO"
	.sectionflags	@""
	.align	4


	//----- nvinfo : EIATTR_CUDA_API_VERSION
	.align		4
        /*0000*/ 	.byte	0x04, 0x37
        /*0002*/ 	.short	(.L_11 - .L_10)
.L_10:
        /*0004*/ 	.word	0x0000007c


	//----- nvinfo : EIATTR_KPARAM_INFO
	.align		4
.L_11:
        /*0008*/ 	.byte	0x04, 0x17
        /*000a*/ 	.short	(.L_13 - .L_12)
.L_12:
        /*000c*/ 	.word	0x00000000
        /*0010*/ 	.short	0x0006
        /*0012*/ 	.short	0x0030
        /*0014*/ 	.byte	0x00, 0xf0, 0x11, 0x00


	//----- nvinfo : EIATTR_KPARAM_INFO
	.align		4
.L_13:
        /*0018*/ 	.byte	0x04, 0x17
        /*001a*/ 	.short	(.L_15 - .L_14)
.L_14:
        /*001c*/ 	.word	0x00000000
        /*0020*/ 	.short	0x0005
        /*0022*/ 	.short	0x0028
        /*0024*/ 	.byte	0x00, 0xf4, 0x21, 0x00


	//----- nvinfo : EIATTR_KPARAM_INFO
	.align		4
.L_15:
        /*0028*/ 	.byte	0x04, 0x17
        /*002a*/ 	.short	(.L_17 - .L_16)
.L_16:
        /*002c*/ 	.word	0x00000000
        /*0030*/ 	.short	0x0004
        /*0032*/ 	.short	0x0020
        /*0034*/ 	.byte	0x00, 0xf4, 0x21, 0x00


	//----- nvinfo : EIATTR_KPARAM_INFO
	.align		4
.L_17:
        /*0038*/ 	.byte	0x04, 0x17
        /*003a*/ 	.short	(.L_19 - .L_18)
.L_18:
        /*003c*/ 	.word	0x00000000
        /*0040*/ 	.short	0x0003
        /*0042*/ 	.short	0x0018
        /*0044*/ 	.byte	0x00, 0xf4, 0x21, 0x00


	//----- nvinfo : EIATTR_KPARAM_INFO
	.align		4
.L_19:
        /*0048*/ 	.byte	0x04, 0x17
        /*004a*/ 	.short	(.L_21 - .L_20)
.L_20:
        /*004c*/ 	.word	0x00000000
        /*0050*/ 	.short	0x0002
        /*0052*/ 	.short	0x0010
        /*0054*/ 	.byte	0x00, 0xf4, 0x21, 0x00


	//----- nvinfo : EIATTR_KPARAM_INFO
	.align		4
.L_21:
        /*0058*/ 	.byte	0x04, 0x17
        /*005a*/ 	.short	(.L_23 - .L_22)
.L_22:
        /*005c*/ 	.word	0x00000000
        /*0060*/ 	.short	0x0001
        /*0062*/ 	.short	0x0008
        /*0064*/ 	.byte	0x00, 0xf4, 0x21, 0x00


	//----- nvinfo : EIATTR_KPARAM_INFO
	.align		4
.L_23:
        /*0068*/ 	.byte	0x04, 0x17
        /*006a*/ 	.short	(.L_25 - .L_24)
.L_24:
        /*006c*/ 	.word	0x00000000
        /*0070*/ 	.short	0x0000
        /*0072*/ 	.short	0x0000
        /*0074*/ 	.byte	0x00, 0xf4, 0x21, 0x00


	//----- nvinfo : EIATTR_SPARSE_MMA_MASK
	.align		4
.L_25:
        /*0078*/ 	.byte	0x03, 0x50
        /*007a*/ 	.short	0x0000


	//----- nvinfo : EIATTR_MAXREG_COUNT
	.align		4
        /*007c*/ 	.byte	0x03, 0x1b
        /*007e*/ 	.short	0x00ff


	//----- nvinfo : EIATTR_EXIT_INSTR_OFFSETS
	.align		4
        /*0080*/ 	.byte	0x04, 0x1c
        /*0082*/ 	.short	(.L_27 - .L_26)


	//   ....[0]....
.L_26:
        /*0084*/ 	.word	0x000003d0


	//----- nvinfo : EIATTR_REQNTID
	.align		4
.L_27:
        /*0088*/ 	.byte	0x04, 0x10
        /*008a*/ 	.short	(.L_29 - .L_28)
.L_28:
        /*008c*/ 	.word	0x00000080
        /*0090*/ 	.word	0x00000001
        /*0094*/ 	.word	0x00000001


	//----- nvinfo : EIATTR_CBANK_PARAM_SIZE
	.align		4
.L_29:
        /*0098*/ 	.byte	0x03, 0x19
        /*009a*/ 	.short	0x0034


	//----- nvinfo : EIATTR_PARAM_CBANK
	.align		4
        /*009c*/ 	.byte	0x04, 0x0a
        /*009e*/ 	.short	(.L_31 - .L_30)
	.align		4
.L_30:
        /*00a0*/ 	.word	index@(.nv.constant0.triton_poi_fused__native_batch_norm_legit_no_training_relu_5)
        /*00a4*/ 	.short	0x0210
        /*00a6*/ 	.short	0x0034


	//----- nvinfo : EIATTR_SW_WAR
	.align		4
.L_31:
        /*00a8*/ 	.byte	0x04, 0x36
        /*00aa*/ 	.short	(.L_33 - .L_32)
.L_32:
        /*00ac*/ 	.word	0x00000008
.L_33:


//--------------------- .nv.callgraph             --------------------------
	.section	.nv.callgraph,"",@"SHT_CUDA_CALLGRAPH"
	.align	4
	.sectionentsize	8
	.align		4
        /*0000*/ 	.word	0x00000000
	.align		4
        /*0004*/ 	.word	0xffffffff
	.align		4
        /*0008*/ 	.word	0x00000000
	.align		4
        /*000c*/ 	.word	0xfffffffe
	.align		4
        /*0010*/ 	.word	0x00000000
	.align		4
        /*0014*/ 	.word	0xfffffffd
	.align		4
        /*0018*/ 	.word	0x00000000
	.align		4
        /*001c*/ 	.word	0xfffffffc


//--------------------- .nv.constant4             --------------------------
	.section	.nv.constant4,"a",@progbits
	.align	8
	.align		8
.nv.constant4:
        /*0000*/ 	.dword	_$_str
	.align		8
        /*0008*/ 	.dword	_$_str_$_2


//--------------------- .text.triton_poi_fused__native_batch_norm_legit_no_training_relu_5 --------------------------
	.section	.text.triton_poi_fused__native_batch_norm_legit_no_training_relu_5,"ax",@progbits
	.align	128
        .global         triton_poi_fused__native_batch_norm_legit_no_training_relu_5
        .type           triton_poi_fused__native_batch_norm_legit_no_training_relu_5,@function
        .size           triton_poi_fused__native_batch_norm_legit_no_training_relu_5,(.L_x_1 - triton_poi_fused__native_batch_norm_legit_no_training_relu_5)
        .other          triton_poi_fused__native_batch_norm_legit_no_training_relu_5,@"STO_CUDA_ENTRY STV_DEFAULT"
triton_poi_fused__native_batch_norm_legit_no_training_relu_5:
.text.triton_poi_fused__native_batch_norm_legit_no_training_relu_5:
[----:B------:R-:W-:Y:S01]  /*0000*/  LDC R1, c[0x0][0x28] ;  /* 0x00000a00ff017b82 */ /* 0x000fe20000000800 */
[----:B------:R-:W1:Y:S07]  /*0010*/  S2R R0, SR_TID.X ;  /* 0x0000000000007919 */ /* 0x000e6e0000002100 */
[----:B------:R-:W2:Y:S01]  /*0020*/  LDC.64 R2, c[0x0][0x220] ;  /* 0x00008800ff027b82 */ /* 0x000ea20000000a00 */
[----:B------:R-:W-:Y:S01]  /*0030*/  ULDC.64 UR4, c[0x0][0x208] ;  /* 0x0000820000047ab9 */ /* 0x000fe20000000a00 */
[----:B------:R-:W3:Y:S06]  /*0040*/  S2R R7, SR_CTAID.X ;  /* 0x0000000000077919 */ /* 0x000eec0000002500 */
[----:B------:R-:W4:Y:S08]  /*0050*/  LDC.64 R8, c[0x0][0x228] ;  /* 0x00008a00ff087b82 */ /* 0x000f300000000a00 */
[----:B------:R-:W5:Y:S01]  /*0060*/  LDC.64 R10, c[0x0][0x230] ;  /* 0x00008c00ff0a7b82 */ /* 0x000f620000000a00 */
[----:B-1----:R-:W-:-:S02]  /*0070*/  SHF.L.U32 R0, R0, 0x1, RZ ;  /* 0x0000000100007819 */ /* 0x002fc400000006ff */
[----:B---3--:R-:W-:Y:S02]  /*0080*/  SHF.R.S32.HI R5, RZ, 0x17, R7 ;  /* 0x00000017ff057819 */ /* 0x008fe40000011407 */
[----:B------:R-:W-:Y:S02]  /*0090*/  LOP3.LUT R0, R0, 0xfe, RZ, 0xc0, !PT ;  /* 0x000000fe00007812 */ /* 0x000fe400078ec0ff */
[----:B------:R-:W-:Y:S02]  /*00a0*/  SGXT R5, R5, 0x1 ;  /* 0x000000010505781a */ /* 0x000fe40000000200 */
[----:B------:R-:W-:Y:S02]  /*00b0*/  LEA R0, R7, R0, 0x8 ;  /* 0x0000000007007211 */ /* 0x000fe400078e40ff */
[----:B------:R-:W1:Y:S02]  /*00c0*/  LDC.64 R6, c[0x0][0x218] ;  /* 0x00008600ff067b82 */ /* 0x000e640000000a00 */
[----:B------:R-:W-:-:S04]  /*00d0*/  LEA.HI R5, R5, R0, RZ, 0x6 ;  /* 0x0000000005057211 */ /* 0x000fc800078f30ff */
[----:B------:R-:W-:-:S04]  /*00e0*/  LOP3.LUT R5, R5, 0xffffffc0, RZ, 0xc0, !PT ;  /* 0xffffffc005057812 */ /* 0x000fc800078ec0ff */
[----:B------:R-:W-:Y:S02]  /*00f0*/  IADD3 R13, R0, -R5, RZ ;  /* 0x80000005000d7210 */ /* 0x000fe40007ffe0ff */
[----:B------:R-:W3:Y:S03]  /*0100*/  LDC.64 R4, c[0x0][0x210] ;  /* 0x00008400ff047b82 */ /* 0x000ee60000000a00 */
[----:B--2---:R-:W-:-:S06]  /*0110*/  IMAD.WIDE R2, R13, 0x4, R2 ;  /* 0x000000040d027825 */ /* 0x004fcc00078e0202 */
[----:B------:R-:W2:Y:S01]  /*0120*/  LDG.E.EL.64 R2, desc[UR4][R2.64] ;  /* 0x0000000402027981 */ /* 0x000ea2000c2e1b00 */
[----:B-1----:R-:W-:-:S04]  /*0130*/  IMAD.WIDE R6, R13, 0x4, R6 ;  /* 0x000000040d067825 */ /* 0x002fc800078e0206 */
[C---:B----4-:R-:W-:Y:S02]  /*0140*/  IMAD.WIDE R8, R13.reuse, 0x4, R8 ;  /* 0x000000040d087825 */ /* 0x050fe400078e0208 */
[----:B------:R-:W4:Y:S02]  /*0150*/  LDG.E.EL.64 R6, desc[UR4][R6.64] ;  /* 0x0000000406067981 */ /* 0x000f24000c2e1b00 */
[----:B-----5:R-:W-:Y:S02]  /*0160*/  IMAD.WIDE R10, R13, 0x4, R10 ;  /* 0x000000040d0a7825 */ /* 0x020fe400078e020a */
[----:B------:R-:W5:Y:S02]  /*0170*/  LDG.E.EL.64 R8, desc[UR4][R8.64] ;  /* 0x0000000408087981 */ /* 0x000f64000c2e1b00 */
[----:B---3--:R-:W-:Y:S02]  /*0180*/  IMAD.WIDE R4, R0, 0x4, R4 ;  /* 0x0000000400047825 */ /* 0x008fe400078e0204 */
[----:B------:R-:W5:Y:S04]  /*0190*/  LDG.E.EL.64 R10, desc[UR4][R10.64] ;  /* 0x000000040a0a7981 */ /* 0x000f68000c2e1b00 */
[----:B------:R-:W4:Y:S01]  /*01a0*/  LDG.E.64 R4, desc[UR4][R4.64] ;  /* 0x0000000404047981 */ /* 0x000f22000c1e1b00 */
[----:B------:R-:W-:Y:S01]  /*01b0*/  HFMA2.MMA R14, -RZ, RZ, 1.625, 0 ;  /* 0x3e800000ff0e7435 */ /* 0x000fe200000001ff */
[----:B--2---:R-:W-:Y:S01]  /*01c0*/  FADD R2, R2, 9.9999997473787516356e-06 ;  /* 0x3727c5ac02027421 */ /* 0x004fe20000000000 */
[----:B------:R-:W-:-:S03]  /*01d0*/  FADD R3, R3, 9.9999997473787516356e-06 ;  /* 0x3727c5ac03037421 */ /* 0x000fc60000000000 */
[----:B------:R-:W1:Y:S08]  /*01e0*/  MUFU.SQRT R12, R2 ;  /* 0x00000002000c7308 */ /* 0x000e700000002000 */
[----:B------:R2:W3:Y:S01]  /*01f0*/  MUFU.SQRT R13, R3 ;  /* 0x00000003000d7308 */ /* 0x0004e20000002000 */
[C---:B-1----:R-:W-:Y:S02]  /*0200*/  FSETP.GT.AND P0, PT, R12.reuse, 8.50705917302346158658e+37, PT ;  /* 0x7e8000000c00780b */ /* 0x042fe40003f04000 */
[----:B------:R-:W-:Y:S01]  /*0210*/  FSETP.GEU.AND P2, PT, R12, 1.175494350822287508e-38, PT ;  /* 0x008000000c00780b */ /* 0x000fe20003f4e000 */
[----:B--2---:R-:W1:Y:S01]  /*0220*/  LDC.64 R2, c[0x0][0x238] ;  /* 0x00008e00ff027b82 */ /* 0x004e620000000a00 */
[----:B---3--:R-:W-:-:S02]  /*0230*/  FSETP.GT.AND P1, PT, R13, 8.50705917302346158658e+37, PT ;  /* 0x7e8000000d00780b */ /* 0x008fc40003f24000 */
[----:B------:R-:W-:-:S07]  /*0240*/  FSETP.GEU.AND P3, PT, R13, 1.175494350822287508e-38, PT ;  /* 0x008000000d00780b */ /* 0x000fce0003f6e000 */
[----:B------:R-:W-:-:S04]  /*0250*/  @P0 FMUL R12, R12, 0.25 ;  /* 0x3e8000000c0c0820 */ /* 0x000fc80000400000 */
[----:B------:R-:W-:Y:S01]  /*0260*/  @!P2 FMUL R12, R12, 16777216 ;  /* 0x4b8000000c0ca820 */ /* 0x000fe20000400000 */
[----:B------:R-:W-:-:S04]  /*0270*/  @P1 FMUL R13, R13, 0.25 ;  /* 0x3e8000000d0d1820 */ /* 0x000fc80000400000 */
[----:B------:R-:W-:Y:S01]  /*0280*/  @!P3 FMUL R13, R13, 16777216 ;  /* 0x4b8000000d0db820 */ /* 0x000fe20000400000 */
[----:B------:R-:W2:Y:S01]  /*0290*/  MUFU.RCP R12, R12 ;  /* 0x0000000c000c7308 */ /* 0x000ea20000001000 */
[----:B------:R-:W-:-:S07]  /*02a0*/  FSEL R15, R14, 1, P0 ;  /* 0x3f8000000e0f7808 */ /* 0x000fce0000000000 */
[----:B------:R-:W3:Y:S01]  /*02b0*/  MUFU.RCP R13, R13 ;  /* 0x0000000d000d7308 */ /* 0x000ee20000001000 */
[----:B------:R-:W-:Y:S01]  /*02c0*/  FSEL R14, R14, 1, P1 ;  /* 0x3f8000000e0e7808 */ /* 0x000fe20000800000 */
[----:B------:R-:W-:-:S04]  /*02d0*/  @!P2 FMUL R15, R15, 16777216 ;  /* 0x4b8000000f0fa820 */ /* 0x000fc80000400000 */
[----:B------:R-:W-:Y:S01]  /*02e0*/  @!P3 FMUL R14, R14, 16777216 ;  /* 0x4b8000000e0eb820 */ /* 0x000fe20000400000 */
[----:B----4-:R-:W-:Y:S01]  /*02f0*/  FADD R5, R5, -R7 ;  /* 0x8000000705057221 */ /* 0x010fe20000000000 */
[----:B------:R-:W-:Y:S01]  /*0300*/  FADD R4, R4, -R6 ;  /* 0x8000000604047221 */ /* 0x000fe20000000000 */
[----:B--2---:R-:W-:Y:S01]  /*0310*/  FMUL R15, R12, R15 ;  /* 0x0000000f0c0f7220 */ /* 0x004fe20000400000 */
[----:B---3--:R-:W-:-:S03]  /*0320*/  FMUL R14, R13, R14 ;  /* 0x0000000e0d0e7220 */ /* 0x008fc60000400000 */
[----:B------:R-:W-:Y:S01]  /*0330*/  FMUL R15, R4, R15 ;  /* 0x0000000f040f7220 */ /* 0x000fe20000400000 */
[----:B------:R-:W-:-:S03]  /*0340*/  FMUL R14, R5, R14 ;  /* 0x0000000e050e7220 */ /* 0x000fc60000400000 */
[----:B-----5:R-:W-:Y:S01]  /*0350*/  FFMA R8, R8, R15, R10 ;  /* 0x0000000f08087223 */ /* 0x020fe2000000000a */
[----:B------:R-:W-:-:S04]  /*0360*/  FFMA R9, R9, R14, R11 ;  /* 0x0000000e09097223 */ /* 0x000fc8000000000b */
[----:B------:R-:W-:Y:S02]  /*0370*/  FSETP.GEU.AND P0, PT, R8, RZ, PT ;  /* 0x000000ff0800720b */ /* 0x000fe40003f0e000 */
[C---:B------:R-:W-:Y:S01]  /*0380*/  FSETP.GEU.AND P1, PT, R9.reuse, RZ, PT ;  /* 0x000000ff0900720b */ /* 0x040fe20003f2e000 */
[----:B-1----:R-:W-:Y:S01]  /*0390*/  IMAD.WIDE R2, R0, 0x4, R2 ;  /* 0x0000000400027825 */ /* 0x002fe200078e0202 */
[----:B------:R-:W-:Y:S02]  /*03a0*/  FSEL R8, R8, RZ, P0 ;  /* 0x000000ff08087208 */ /* 0x000fe40000000000 */
[----:B------:R-:W-:-:S05]  /*03b0*/  FSEL R9, R9, RZ, P1 ;  /* 0x000000ff09097208 */ /* 0x000fca0000800000 */
[----:B------:R-:W-:Y:S01]  /*03c0*/  STG.E.64 desc[UR4][R2.64], R8 ;  /* 0x0000000802007986 */ /* 0x000fe2000c101b04 */
[----:B------:R-:W-:Y:S05]  /*03d0*/  EXIT ;  /* 0x000000000000794d */ /* 0x000fea0003800000 */
.L_x_0:
[----:B------:R-:W-:-:S00]  /*03e0*/  BRA `(.L_x_0) ;  /* 0xfffffffc00fc7947 */ /* 0x000fc0000383ffff */
[----:B------:R-:W-:-:S00]  /*03f0*/  NOP ;  /* 0x0000000000007918 */ /* 0x000fc00000000000 */
        /* <DEDUP_REMOVED lines=8> */
.L_x_1:


//--------------------- .nv.global.init           --------------------------
	.section	.nv.global.init,"aw",@progbits
.nv.global.init:
	.type		_$_str,@object
	.size		_$_str,(_$_str_$_2 - _$_str)
_$_str:
        /*0000*/ 	.byte	0x5f, 0x5f, 0x43, 0x55, 0x44, 0x41, 0x5f, 0x46, 0x54, 0x5a, 0x00
	.type		_$_str_$_2,@object
	.size		_$_str_$_2,(.L_1 - _$_str_$_2)
_$_str_$_2:
        /*000b*/ 	.byte	0x5f, 0x5f, 0x43, 0x55, 0x44, 0x41, 0x5f, 0x50, 0x52, 0x45, 0x43, 0x5f, 0x53, 0x51, 0x52, 0x54
        /*001b*/ 	.byte	0x00
.L_1:


//--------------------- .nv.constant0.triton_poi_fused__native_batch_norm_legit_no_training_relu_5 --------------------------
	.section	.nv.constant0.triton_poi_fused__native_batch_norm_legit_no_training_relu_5,"a",@progbits
	.sectionflags	@""
	.align	4
.nv.constant0.triton_poi_fused__native_batch_norm_legit_no_training_relu_5:
	.zero		580
